//
// Generated by NVIDIA NVVM Compiler
//
// Compiler Build ID: CL-36424714
// Cuda compilation tools, release 13.0, V13.0.88
// Based on NVVM 20.0.0
//

.version 9.0
.target sm_100
.address_size 64

	// .globl	_Z3tr1PfS_i
// _ZZ3tr2PfS_iE4smem has been demoted
// _ZZ3tr3PfS_iE4smem has been demoted

.visible .entry _Z3tr1PfS_i(
	.param .u64 .ptr .align 1 _Z3tr1PfS_i_param_0,
	.param .u64 .ptr .align 1 _Z3tr1PfS_i_param_1,
	.param .u32 _Z3tr1PfS_i_param_2
)
{
	.reg .pred 	%p<2>;
	.reg .b32 	%r<15>;
	.reg .b32 	%f<2>;
	.reg .b64 	%rd<9>;

	ld.param.u64 	%rd1, [_Z3tr1PfS_i_param_0];
	ld.param.u64 	%rd2, [_Z3tr1PfS_i_param_1];
	ld.param.u32 	%r4, [_Z3tr1PfS_i_param_2];
	mov.u32 	%r5, %tid.x;
	mov.u32 	%r6, %ntid.x;
	mov.u32 	%r7, %ctaid.x;
	mad.lo.s32 	%r1, %r6, %r7, %r5;
	mov.u32 	%r8, %tid.y;
	mov.u32 	%r9, %ntid.y;
	mov.u32 	%r10, %ctaid.y;
	mad.lo.s32 	%r11, %r9, %r10, %r8;
	max.s32 	%r12, %r1, %r11;
	setp.ge.s32 	%p1, %r12, %r4;
	@%p1 bra 	$L__BB0_2;
	cvta.to.global.u64 	%rd3, %rd1;
	cvta.to.global.u64 	%rd4, %rd2;
	mad.lo.s32 	%r13, %r4, %r1, %r11;
	mul.wide.s32 	%rd5, %r13, 4;
	add.s64 	%rd6, %rd3, %rd5;
	ld.global.f32 	%f1, [%rd6];
	mad.lo.s32 	%r14, %r4, %r11, %r1;
	mul.wide.s32 	%rd7, %r14, 4;
	add.s64 	%rd8, %rd4, %rd7;
	st.global.f32 	[%rd8], %f1;
$L__BB0_2:
	ret;

}
	// .globl	_Z3tr2PfS_i
.visible .entry _Z3tr2PfS_i(
	.param .u64 .ptr .align 1 _Z3tr2PfS_i_param_0,
	.param .u64 .ptr .align 1 _Z3tr2PfS_i_param_1,
	.param .u32 _Z3tr2PfS_i_param_2
)
{
	.reg .b32 	%r<23>;
	.reg .b32 	%f<3>;
	.reg .b64 	%rd<9>;
	// demoted variable
	.shared .align 4 .b8 _ZZ3tr2PfS_iE4smem[4096];
	ld.param.u64 	%rd1, [_Z3tr2PfS_i_param_0];
	ld.param.u64 	%rd2, [_Z3tr2PfS_i_param_1];
	ld.param.u32 	%r1, [_Z3tr2PfS_i_param_2];
	cvta.to.global.u64 	%rd3, %rd2;
	cvta.to.global.u64 	%rd4, %rd1;
	mov.u32 	%r2, %tid.x;
	mov.u32 	%r3, %ctaid.x;
	mov.u32 	%r4, %ntid.x;
	mad.lo.s32 	%r5, %r3, %r4, %r2;
	mov.u32 	%r6, %tid.y;
	mov.u32 	%r7, %ctaid.y;
	mov.u32 	%r8, %ntid.y;
	mad.lo.s32 	%r9, %r7, %r8, %r6;
	mad.lo.s32 	%r10, %r1, %r9, %r5;
	mul.wide.s32 	%rd5, %r10, 4;
	add.s64 	%rd6, %rd4, %rd5;
	ld.global.f32 	%f1, [%rd6];
	shl.b32 	%r11, %r6, 7;
	mov.u32 	%r12, _ZZ3tr2PfS_iE4smem;
	add.s32 	%r13, %r12, %r11;
	shl.b32 	%r14, %r2, 2;
	add.s32 	%r15, %r13, %r14;
	st.shared.f32 	[%r15], %f1;
	bar.sync 	0;
	mad.lo.s32 	%r16, %r7, %r4, %r2;
	mad.lo.s32 	%r17, %r3, %r8, %r6;
	shl.b32 	%r18, %r2, 7;
	add.s32 	%r19, %r12, %r18;
	shl.b32 	%r20, %r6, 2;
	add.s32 	%r21, %r19, %r20;
	ld.shared.f32 	%f2, [%r21];
	mad.lo.s32 	%r22, %r1, %r17, %r16;
	mul.wide.s32 	%rd7, %r22, 4;
	add.s64 	%rd8, %rd3, %rd7;
	st.global.f32 	[%rd8], %f2;
	ret;

}
	// .globl	_Z3tr3PfS_i
.visible .entry _Z3tr3PfS_i(
	.param .u64 .ptr .align 1 _Z3tr3PfS_i_param_0,
	.param .u64 .ptr .align 1 _Z3tr3PfS_i_param_1,
	.param .u32 _Z3tr3PfS_i_param_2
)
{
	.reg .b32 	%r<21>;
	.reg .b32 	%f<3>;
	.reg .b64 	%rd<9>;
	// demoted variable
	.shared .align 4 .b8 _ZZ3tr3PfS_iE4smem[4224];
	ld.param.u64 	%rd1, [_Z3tr3PfS_i_param_0];
	ld.param.u64 	%rd2, [_Z3tr3PfS_i_param_1];
	ld.param.u32 	%r1, [_Z3tr3PfS_i_param_2];
	cvta.to.global.u64 	%rd3, %rd2;
	cvta.to.global.u64 	%rd4, %rd1;
	mov.u32 	%r2, %tid.x;
	mov.u32 	%r3, %ctaid.x;
	mov.u32 	%r4, %ntid.x;
	mad.lo.s32 	%r5, %r3, %r4, %r2;
	mov.u32 	%r6, %tid.y;
	mov.u32 	%r7, %ctaid.y;
	mov.u32 	%r8, %ntid.y;
	mad.lo.s32 	%r9, %r7, %r8, %r6;
	mad.lo.s32 	%r10, %r1, %r9, %r5;
	mul.wide.s32 	%rd5, %r10, 4;
	add.s64 	%rd6, %rd4, %rd5;
	ld.global.f32 	%f1, [%rd6];
	mov.u32 	%r11, _ZZ3tr3PfS_iE4smem;
	mad.lo.s32 	%r12, %r6, 132, %r11;
	shl.b32 	%r13, %r2, 2;
	add.s32 	%r14, %r12, %r13;
	st.shared.f32 	[%r14], %f1;
	bar.sync 	0;
	mad.lo.s32 	%r15, %r7, %r4, %r2;
	mad.lo.s32 	%r16, %r3, %r8, %r6;
	mad.lo.s32 	%r17, %r2, 132, %r11;
	shl.b32 	%r18, %r6, 2;
	add.s32 	%r19, %r17, %r18;
	ld.shared.f32 	%f2, [%r19];
	mad.lo.s32 	%r20, %r1, %r16, %r15;
	mul.wide.s32 	%rd7, %r20, 4;
	add.s64 	%rd8, %rd3, %rd7;
	st.global.f32 	[%rd8], %f2;
	ret;

}


// ===== COMPILED SASS (sm_100) =====

	.target	sm_100

	.elftype	@"ET_EXEC"


//--------------------- .note.nv.tkinfo           --------------------------
	.section	.note.nv.tkinfo,"",@"SHT_NOTE"
	.sectionflags	@"SHF_NOTE_NV_TKINFO"
	.tkinfo
        /*0018*/ 	.word	0x00000002
        /*0030*/ 	.string	""
        /*0030*/ 	.string	"ptxas"
        /*0030*/ 	.string	"Cuda compilation tools, release 13.0, V13.0.88"
        /*0030*/ 	.string	"Build cuda_13.0.r13.0/compiler.36424714_0"
        /*0030*/ 	.string	"-arch sm_100 -m 64 "



//--------------------- .note.nv.cuinfo           --------------------------
	.section	.note.nv.cuinfo,"",@"SHT_NOTE"
	.sectionflags	@"SHF_NOTE_NV_CUINFO"
        /*0018*/ 	.short	0x0002
        /*001a*/ 	.short	0x0064
        /*001c*/ 	.short	0x0082
	.zero		2


//--------------------- .nv.info                  --------------------------
	.section	.nv.info,"",@"SHT_CUDA_INFO"
	.align	4


	//----- nvinfo : EIATTR_REGCOUNT
	.align		4
        /*0000*/ 	.byte	0x04, 0x2f
        /*0002*/ 	.short	(.L_1 - .L_0)
	.align		4
.L_0:
        /*0004*/ 	.word	index@(_Z3tr1PfS_i)
        /*0008*/ 	.word	0x0000000a


	//----- nvinfo : EIATTR_FRAME_SIZE
	.align		4
.L_1:
        /*000c*/ 	.byte	0x04, 0x11
        /*000e*/ 	.short	(.L_3 - .L_2)
	.align		4
.L_2:
        /*0010*/ 	.word	index@(_Z3tr1PfS_i)
        /*0014*/ 	.word	0x00000000


	//----- nvinfo : EIATTR_REGCOUNT
	.align		4
.L_3:
        /*0018*/ 	.byte	0x04, 0x2f
        /*001a*/ 	.short	(.L_5 - .L_4)
	.align		4
.L_4:
        /*001c*/ 	.word	index@(_Z3tr2PfS_i)
        /*0020*/ 	.word	0x0000000e


	//----- nvinfo : EIATTR_FRAME_SIZE
	.align		4
.L_5:
        /*0024*/ 	.byte	0x04, 0x11
        /*0026*/ 	.short	(.L_7 - .L_6)
	.align		4
.L_6:
        /*0028*/ 	.word	index@(_Z3tr2PfS_i)
        /*002c*/ 	.word	0x00000000


	//----- nvinfo : EIATTR_REGCOUNT
	.align		4
.L_7:
        /*0030*/ 	.byte	0x04, 0x2f
        /*0032*/ 	.short	(.L_9 - .L_8)
	.align		4
.L_8:
        /*0034*/ 	.word	index@(_Z3tr3PfS_i)
        /*0038*/ 	.word	0x0000000e


	//----- nvinfo : EIATTR_FRAME_SIZE
	.align		4
.L_9:
        /*003c*/ 	.byte	0x04, 0x11
        /*003e*/ 	.short	(.L_11 - .L_10)
	.align		4
.L_10:
        /*0040*/ 	.word	index@(_Z3tr3PfS_i)
        /*0044*/ 	.word	0x00000000


	//----- nvinfo : EIATTR_MIN_STACK_SIZE
	.align		4
.L_11:
        /*0048*/ 	.byte	0x04, 0x12
        /*004a*/ 	.short	(.L_13 - .L_12)
	.align		4
.L_12:
        /*004c*/ 	.word	index@(_Z3tr3PfS_i)
        /*0050*/ 	.word	0x00000000


	//----- nvinfo : EIATTR_MIN_STACK_SIZE
	.align		4
.L_13:
        /*0054*/ 	.byte	0x04, 0x12
        /*0056*/ 	.short	(.L_15 - .L_14)
	.align		4
.L_14:
        /*0058*/ 	.word	index@(_Z3tr2PfS_i)
        /*005c*/ 	.word	0x00000000


	//----- nvinfo : EIATTR_MIN_STACK_SIZE
	.align		4
.L_15:
        /*0060*/ 	.byte	0x04, 0x12
        /*0062*/ 	.short	(.L_17 - .L_16)
	.align		4
.L_16:
        /*0064*/ 	.word	index@(_Z3tr1PfS_i)
        /*0068*/ 	.word	0x00000000
.L_17:


//--------------------- .nv.compat                --------------------------
	.section	.nv.compat,"",@"SHT_CUDA_COMPAT_INFO"
	.align	4
        /*0000*/ 	.byte	0x02, 0x09, 0x00, 0x00, 0x02, 0x02, 0x01, 0x00, 0x02, 0x05, 0x05, 0x00, 0x03, 0x07, 0x01, 0x01
        /*0010*/ 	.byte	0x02, 0x03, 0x00, 0x00, 0x02, 0x06, 0x01, 0x00, 0x04, 0x0b, 0x08, 0x00, 0x09, 0x00, 0x00, 0x00
        /*0020*/ 	.byte	0x00, 0x00, 0x00, 0x00


//--------------------- .nv.info._Z3tr3PfS_i      --------------------------
	.section	.nv.info._Z3tr3PfS_i,"",@"SHT_CUDA_INFO"
	.sectionflags	@""
	.align	4


	//----- nvinfo : EIATTR_CUDA_API_VERSION
	.align		4
        /*0000*/ 	.byte	0x04, 0x37
        /*0002*/ 	.short	(.L_19 - .L_18)
.L_18:
        /*0004*/ 	.word	0x00000082


	//----- nvinfo : EIATTR_KPARAM_INFO
	.align		4
.L_19:
        /*0008*/ 	.byte	0x04, 0x17
        /*000a*/ 	.short	(.L_21 - .L_20)
.L_20:
        /*000c*/ 	.word	0x00000000
        /*0010*/ 	.short	0x0002
        /*0012*/ 	.short	0x0010
        /*0014*/ 	.byte	0x00, 0xf0, 0x11, 0x00


	//----- nvinfo : EIATTR_KPARAM_INFO
	.align		4
.L_21:
        /*0018*/ 	.byte	0x04, 0x17
        /*001a*/ 	.short	(.L_23 - .L_22)
.L_22:
        /*001c*/ 	.word	0x00000000
        /*0020*/ 	.short	0x0001
        /*0022*/ 	.short	0x0008
        /*0024*/ 	.byte	0x00, 0xf5, 0x21, 0x00


	//----- nvinfo : EIATTR_KPARAM_INFO
	.align		4
.L_23:
        /*0028*/ 	.byte	0x04, 0x17
        /*002a*/ 	.short	(.L_25 - .L_24)
.L_24:
        /*002c*/ 	.word	0x00000000
        /*0030*/ 	.short	0x0000
        /*0032*/ 	.short	0x0000
        /*0034*/ 	.byte	0x00, 0xf5, 0x21, 0x00


	//----- nvinfo : EIATTR_SPARSE_MMA_MASK
	.align		4
.L_25:
        /*0038*/ 	.byte	0x03, 0x50
        /*003a*/ 	.short	0x0000


	//----- nvinfo : EIATTR_MAXREG_COUNT
	.align		4
        /*003c*/ 	.byte	0x03, 0x1b
        /*003e*/ 	.short	0x00ff


	//----- nvinfo : EIATTR_NUM_BARRIERS
	.align		4
        /*0040*/ 	.byte	0x02, 0x4c
        /*0042*/ 	.byte	0x01
	.zero		1


	//----- nvinfo : EIATTR_MERCURY_ISA_VERSION
	.align		4
        /*0044*/ 	.byte	0x03, 0x5f
        /*0046*/ 	.short	0x0101


	//----- nvinfo : EIATTR_VRC_CTA_INIT_COUNT
	.align		4
        /*0048*/ 	.byte	0x02, 0x4a
	.zero		1
	.zero		1


	//----- nvinfo : EIATTR_EXIT_INSTR_OFFSETS
	.align		4
        /*004c*/ 	.byte	0x04, 0x1c
        /*004e*/ 	.short	(.L_27 - .L_26)


	//   ....[0]....
.L_26:
        /*0050*/ 	.word	0x000001f0


	//----- nvinfo : EIATTR_CBANK_PARAM_SIZE
	.align		4
.L_27:
        /*0054*/ 	.byte	0x03, 0x19
        /*0056*/ 	.short	0x0014


	//----- nvinfo : EIATTR_PARAM_CBANK
	.align		4
        /*0058*/ 	.byte	0x04, 0x0a
        /*005a*/ 	.short	(.L_29 - .L_28)
	.align		4
.L_28:
        /*005c*/ 	.word	index@(.nv.constant0._Z3tr3PfS_i)
        /*0060*/ 	.short	0x0380
        /*0062*/ 	.short	0x0014


	//----- nvinfo : EIATTR_SW_WAR
	.align		4
.L_29:
        /*0064*/ 	.byte	0x04, 0x36
        /*0066*/ 	.short	(.L_31 - .L_30)
.L_30:
        /*0068*/ 	.word	0x00000008
.L_31:


//--------------------- .nv.info._Z3tr2PfS_i      --------------------------
	.section	.nv.info._Z3tr2PfS_i,"",@"SHT_CUDA_INFO"
	.sectionflags	@""
	.align	4


	//----- nvinfo : EIATTR_CUDA_API_VERSION
	.align		4
        /*0000*/ 	.byte	0x04, 0x37
        /*0002*/ 	.short	(.L_33 - .L_32)
.L_32:
        /*0004*/ 	.word	0x00000082


	//----- nvinfo : EIATTR_KPARAM_INFO
	.align		4
.L_33:
        /*0008*/ 	.byte	0x04, 0x17
        /*000a*/ 	.short	(.L_35 - .L_34)
.L_34:
        /*000c*/ 	.word	0x00000000
        /*0010*/ 	.short	0x0002
        /*0012*/ 	.short	0x0010
        /*0014*/ 	.byte	0x00, 0xf0, 0x11, 0x00


	//----- nvinfo : EIATTR_KPARAM_INFO
	.align		4
.L_35:
        /*0018*/ 	.byte	0x04, 0x17
        /*001a*/ 	.short	(.L_37 - .L_36)
.L_36:
        /*001c*/ 	.word	0x00000000
        /*0020*/ 	.short	0x0001
        /*0022*/ 	.short	0x0008
        /*0024*/ 	.byte	0x00, 0xf5, 0x21, 0x00


	//----- nvinfo : EIATTR_KPARAM_INFO
	.align		4
.L_37:
        /*0028*/ 	.byte	0x04, 0x17
        /*002a*/ 	.short	(.L_39 - .L_38)
.L_38:
        /*002c*/ 	.word	0x00000000
        /*0030*/ 	.short	0x0000
        /*0032*/ 	.short	0x0000
        /*0034*/ 	.byte	0x00, 0xf5, 0x21, 0x00


	//----- nvinfo : EIATTR_SPARSE_MMA_MASK
	.align		4
.L_39:
        /*0038*/ 	.byte	0x03, 0x50
        /*003a*/ 	.short	0x0000


	//----- nvinfo : EIATTR_MAXREG_COUNT
	.align		4
        /*003c*/ 	.byte	0x03, 0x1b
        /*003e*/ 	.short	0x00ff


	//----- nvinfo : EIATTR_NUM_BARRIERS
	.align		4
        /*0040*/ 	.byte	0x02, 0x4c
        /*0042*/ 	.byte	0x01
	.zero		1


	//----- nvinfo : EIATTR_MERCURY_ISA_VERSION
	.align		4
        /*0044*/ 	.byte	0x03, 0x5f
        /*0046*/ 	.short	0x0101


	//----- nvinfo : EIATTR_VRC_CTA_INIT_COUNT
	.align		4
        /*0048*/ 	.byte	0x02, 0x4a
	.zero		1
	.zero		1


	//----- nvinfo : EIATTR_EXIT_INSTR_OFFSETS
	.align		4
        /*004c*/ 	.byte	0x04, 0x1c
        /*004e*/ 	.short	(.L_41 - .L_40)


	//   ....[0]....
.L_40:
        /*0050*/ 	.word	0x000001f0


	//----- nvinfo : EIATTR_CBANK_PARAM_SIZE
	.align		4
.L_41:
        /*0054*/ 	.byte	0x03, 0x19
        /*0056*/ 	.short	0x0014


	//----- nvinfo : EIATTR_PARAM_CBANK
	.align		4
        /*0058*/ 	.byte	0x04, 0x0a
        /*005a*/ 	.short	(.L_43 - .L_42)
	.align		4
.L_42:
        /*005c*/ 	.word	index@(.nv.constant0._Z3tr2PfS_i)
        /*0060*/ 	.short	0x0380
        /*0062*/ 	.short	0x0014


	//----- nvinfo : EIATTR_SW_WAR
	.align		4
.L_43:
        /*0064*/ 	.byte	0x04, 0x36
        /*0066*/ 	.short	(.L_45 - .L_44)
.L_44:
        /*0068*/ 	.word	0x00000008
.L_45:


//--------------------- .nv.info._Z3tr1PfS_i      --------------------------
	.section	.nv.info._Z3tr1PfS_i,"",@"SHT_CUDA_INFO"
	.sectionflags	@""
	.align	4


	//----- nvinfo : EIATTR_CUDA_API_VERSION
	.align		4
        /*0000*/ 	.byte	0x04, 0x37
        /*0002*/ 	.short	(.L_47 - .L_46)
.L_46:
        /*0004*/ 	.word	0x00000082


	//----- nvinfo : EIATTR_KPARAM_INFO
	.align		4
.L_47:
        /*0008*/ 	.byte	0x04, 0x17
        /*000a*/ 	.short	(.L_49 - .L_48)
.L_48:
        /*000c*/ 	.word	0x00000000
        /*0010*/ 	.short	0x0002
        /*0012*/ 	.short	0x0010
        /*0014*/ 	.byte	0x00, 0xf0, 0x11, 0x00


	//----- nvinfo : EIATTR_KPARAM_INFO
	.align		4
.L_49:
        /*0018*/ 	.byte	0x04, 0x17
        /*001a*/ 	.short	(.L_51 - .L_50)
.L_50:
        /*001c*/ 	.word	0x00000000
        /*0020*/ 	.short	0x0001
        /*0022*/ 	.short	0x0008
        /*0024*/ 	.byte	0x00, 0xf5, 0x21, 0x00


	//----- nvinfo : EIATTR_KPARAM_INFO
	.align		4
.L_51:
        /*0028*/ 	.byte	0x04, 0x17
        /*002a*/ 	.short	(.L_53 - .L_52)
.L_52:
        /*002c*/ 	.word	0x00000000
        /*0030*/ 	.short	0x0000
        /*0032*/ 	.short	0x0000
        /*0034*/ 	.byte	0x00, 0xf5, 0x21, 0x00


	//----- nvinfo : EIATTR_SPARSE_MMA_MASK
	.align		4
.L_53:
        /*0038*/ 	.byte	0x03, 0x50
        /*003a*/ 	.short	0x0000


	//----- nvinfo : EIATTR_MAXREG_COUNT
	.align		4
        /*003c*/ 	.byte	0x03, 0x1b
        /*003e*/ 	.short	0x00ff


	//----- nvinfo : EIATTR_MERCURY_ISA_VERSION
	.align		4
        /*0040*/ 	.byte	0x03, 0x5f
        /*0042*/ 	.short	0x0101


	//----- nvinfo : EIATTR_VRC_CTA_INIT_COUNT
	.align		4
        /*0044*/ 	.byte	0x02, 0x4a
	.zero		1
	.zero		1


	//----- nvinfo : EIATTR_EXIT_INSTR_OFFSETS
	.align		4
        /*0048*/ 	.byte	0x04, 0x1c
        /*004a*/ 	.short	(.L_55 - .L_54)


	//   ....[0]....
.L_54:
        /*004c*/ 	.word	0x000000c0


	//   ....[1]....
        /*0050*/ 	.word	0x00000160


	//----- nvinfo : EIATTR_CBANK_PARAM_SIZE
	.align		4
.L_55:
        /*0054*/ 	.byte	0x03, 0x19
        /*0056*/ 	.short	0x0014


	//----- nvinfo : EIATTR_PARAM_CBANK
	.align		4
        /*0058*/ 	.byte	0x04, 0x0a
        /*005a*/ 	.short	(.L_57 - .L_56)
	.align		4
.L_56:
        /*005c*/ 	.word	index@(.nv.constant0._Z3tr1PfS_i)
        /*0060*/ 	.short	0x0380
        /*0062*/ 	.short	0x0014


	//----- nvinfo : EIATTR_SW_WAR
	.align		4
.L_57:
        /*0064*/ 	.byte	0x04, 0x36
        /*0066*/ 	.short	(.L_59 - .L_58)
.L_58:
        /*0068*/ 	.word	0x00000008
.L_59:


//--------------------- .nv.callgraph             --------------------------
	.section	.nv.callgraph,"",@"SHT_CUDA_CALLGRAPH"
	.align	4
	.sectionentsize	8
	.align		4
        /*0000*/ 	.word	0x00000000
	.align		4
        /*0004*/ 	.word	0xffffffff
	.align		4
        /*0008*/ 	.word	0x00000000
	.align		4
        /*000c*/ 	.word	0xfffffffe
	.align		4
        /*0010*/ 	.word	0x00000000
	.align		4
        /*0014*/ 	.word	0xfffffffd
	.align		4
        /*0018*/ 	.word	0x00000000
	.align		4
        /*001c*/ 	.word	0xfffffffc


//--------------------- .text._Z3tr3PfS_i         --------------------------
	.section	.text._Z3tr3PfS_i,"ax",@progbits
	.align	128
        .global         _Z3tr3PfS_i
        .type           _Z3tr3PfS_i,@function
        .size           _Z3tr3PfS_i,(.L_x_3 - _Z3tr3PfS_i)
        .other          _Z3tr3PfS_i,@"STO_CUDA_ENTRY STV_DEFAULT"
_Z3tr3PfS_i:
.text._Z3tr3PfS_i:
[----:B------:R-:W-:Y:S01]  /*0000*/  LDC R1, c[0x0][0x37c] ;  /* 0x0000df00ff017b82 */ /* 0x000fe20000000800 */
[----:B------:R-:W0:Y:S07]  /*0010*/  S2R R7, SR_TID.X ;  /* 0x0000000000077919 */ /* 0x000e2e0000002100 */
[----:B------:R-:W0:Y:S01]  /*0020*/  LDC R8, c[0x0][0x360] ;  /* 0x0000d800ff087b82 */ /* 0x000e220000000800 */
[----:B------:R-:W1:Y:S01]  /*0030*/  LDCU UR8, c[0x0][0x390] ;  /* 0x00007200ff0877ac */ /* 0x000e620008000800 */
[----:B------:R-:W2:Y:S01]  /*0040*/  S2R R11, SR_TID.Y ;  /* 0x00000000000b7919 */ /* 0x000ea20000002200 */
[----:B------:R-:W3:Y:S05]  /*0050*/  LDCU.64 UR4, c[0x0][0x358] ;  /* 0x00006b00ff0477ac */ /* 0x000eea0008000a00 */
[----:B------:R-:W0:Y:S08]  /*0060*/  S2UR UR6, SR_CTAID.X ;  /* 0x00000000000679c3 */ /* 0x000e300000002500 */
[----:B------:R-:W2:Y:S08]  /*0070*/  S2UR UR7, SR_CTAID.Y ;  /* 0x00000000000779c3 */ /* 0x000eb00000002600 */
[----:B------:R-:W2:Y:S08]  /*0080*/  LDC R10, c[0x0][0x364] ;  /* 0x0000d900ff0a7b82 */ /* 0x000eb00000000800 */
[----:B------:R-:W4:Y:S01]  /*0090*/  LDC.64 R2, c[0x0][0x380] ;  /* 0x0000e000ff027b82 */ /* 0x000f220000000a00 */
[----:B0-----:R-:W-:-:S02]  /*00a0*/  IMAD R0, R8, UR6, R7 ;  /* 0x0000000608007c24 */ /* 0x001fc4000f8e0207 */
[----:B--2---:R-:W-:-:S04]  /*00b0*/  IMAD R5, R10, UR7, R11 ;  /* 0x000000070a057c24 */ /* 0x004fc8000f8e020b */
[----:B-1----:R-:W-:-:S04]  /*00c0*/  IMAD R5, R5, UR8, R0 ;  /* 0x0000000805057c24 */ /* 0x002fc8000f8e0200 */
[----:B----4-:R-:W-:-:S05]  /*00d0*/  IMAD.WIDE R2, R5, 0x4, R2 ;  /* 0x0000000405027825 */ /* 0x010fca00078e0202 */
[----:B---3--:R0:W2:Y:S01]  /*00e0*/  LDG.E R0, desc[UR4][R2.64] ;  /* 0x0000000402007981 */ /* 0x0080a2000c1e1900 */
[----:B------:R-:W-:Y:S01]  /*00f0*/  MOV R4, 0x400 ;  /* 0x0000040000047802 */ /* 0x000fe20000000f00 */
[----:B------:R-:W1:Y:S01]  /*0100*/  S2R R5, SR_CgaCtaId ;  /* 0x0000000000057919 */ /* 0x000e620000008800 */
[----:B0-----:R-:W0:Y:S02]  /*0110*/  LDC.64 R2, c[0x0][0x388] ;  /* 0x0000e200ff027b82 */ /* 0x001e240000000a00 */
[----:B-1----:R-:W-:-:S05]  /*0120*/  LEA R4, R5, R4, 0x18 ;  /* 0x0000000405047211 */ /* 0x002fca00078ec0ff */
[--C-:B------:R-:W-:Y:S02]  /*0130*/  IMAD R5, R11, 0x84, R4.reuse ;  /* 0x000000840b057824 */ /* 0x100fe400078e0204 */
[----:B------:R-:W-:-:S03]  /*0140*/  IMAD R4, R7, 0x84, R4 ;  /* 0x0000008407047824 */ /* 0x000fc600078e0204 */
[----:B------:R-:W-:Y:S02]  /*0150*/  LEA R5, R7, R5, 0x2 ;  /* 0x0000000507057211 */ /* 0x000fe400078e10ff */
[----:B------:R-:W-:Y:S01]  /*0160*/  LEA R6, R11, R4, 0x2 ;  /* 0x000000040b067211 */ /* 0x000fe200078e10ff */
[----:B------:R-:W-:Y:S02]  /*0170*/  IMAD R4, R8, UR7, R7 ;  /* 0x0000000708047c24 */ /* 0x000fe4000f8e0207 */
[----:B------:R-:W-:-:S04]  /*0180*/  IMAD R7, R10, UR6, R11 ;  /* 0x000000060a077c24 */ /* 0x000fc8000f8e020b */
[----:B------:R-:W-:-:S04]  /*0190*/  IMAD R7, R7, UR8, R4 ;  /* 0x0000000807077c24 */ /* 0x000fc8000f8e0204 */
[----:B0-----:R-:W-:Y:S01]  /*01a0*/  IMAD.WIDE R2, R7, 0x4, R2 ;  /* 0x0000000407027825 */ /* 0x001fe200078e0202 */
[----:B--2---:R-:W-:Y:S01]  /*01b0*/  STS [R5], R0 ;  /* 0x0000000005007388 */ /* 0x004fe20000000800 */
[----:B------:R-:W-:Y:S06]  /*01c0*/  BAR.SYNC.DEFER_BLOCKING 0x0 ;  /* 0x0000000000007b1d */ /* 0x000fec0000010000 */
[----:B------:R-:W0:Y:S04]  /*01d0*/  LDS R9, [R6] ;  /* 0x0000000006097984 */ /* 0x000e280000000800 */
[----:B0-----:R-:W-:Y:S01]  /*01e0*/  STG.E desc[UR4][R2.64], R9 ;  /* 0x0000000902007986 */ /* 0x001fe2000c101904 */
[----:B------:R-:W-:Y:S05]  /*01f0*/  EXIT ;  /* 0x000000000000794d */ /* 0x000fea0003800000 */
.L_x_0:
[----:B------:R-:W-:-:S00]  /*0200*/  BRA `(.L_x_0) ;  /* 0xfffffffc00fc7947 */ /* 0x000fc0000383ffff */
[----:B------:R-:W-:-:S00]  /*0210*/  NOP ;  /* 0x0000000000007918 */ /* 0x000fc00000000000 */
        /* <DEDUP_REMOVED lines=14> */
.L_x_3:


//--------------------- .text._Z3tr2PfS_i         --------------------------
	.section	.text._Z3tr2PfS_i,"ax",@progbits
	.align	128
        .global         _Z3tr2PfS_i
        .type           _Z3tr2PfS_i,@function
        .size           _Z3tr2PfS_i,(.L_x_4 - _Z3tr2PfS_i)
        .other          _Z3tr2PfS_i,@"STO_CUDA_ENTRY STV_DEFAULT"
_Z3tr2PfS_i:
.text._Z3tr2PfS_i:
        /* <DEDUP_REMOVED lines=15> */
[----:B------:R-:W1:Y:S01]  /*00f0*/  S2UR UR5, SR_CgaCtaId ;  /* 0x00000000000579c3 */ /* 0x000e620000008800 */
[----:B------:R-:W-:-:S07]  /*0100*/  UMOV UR4, 0x400 ;  /* 0x0000040000047882 */ /* 0x000fce0000000000 */
[----:B0-----:R-:W0:Y:S01]  /*0110*/  LDC.64 R2, c[0x0][0x388] ;  /* 0x0000e200ff027b82 */ /* 0x001e220000000a00 */
[----:B-1----:R-:W-:-:S06]  /*0120*/  ULEA UR4, UR5, UR4, 0x18 ;  /* 0x0000000405047291 */ /* 0x002fcc000f8ec0ff */
[----:B------:R-:W-:Y:S02]  /*0130*/  LEA R4, R11, UR4, 0x7 ;  /* 0x000000040b047c11 */ /* 0x000fe4000f8e38ff */
[C---:B------:R-:W-:Y:S02]  /*0140*/  LEA R6, R7.reuse, UR4, 0x7 ;  /* 0x0000000407067c11 */ /* 0x040fe4000f8e38ff */
[----:B------:R-:W-:Y:S01]  /*0150*/  LEA R5, R7, R4, 0x2 ;  /* 0x0000000407057211 */ /* 0x000fe200078e10ff */
[----:B------:R-:W-:Y:S01]  /*0160*/  IMAD R4, R8, UR9, R7 ;  /* 0x0000000908047c24 */ /* 0x000fe2000f8e0207 */
[----:B------:R-:W-:Y:S01]  /*0170*/  LEA R6, R11, R6, 0x2 ;  /* 0x000000060b067211 */ /* 0x000fe200078e10ff */
        /* <DEDUP_REMOVED lines=8> */
.L_x_1:
        /* <DEDUP_REMOVED lines=16> */
.L_x_4:


//--------------------- .text._Z3tr1PfS_i         --------------------------
	.section	.text._Z3tr1PfS_i,"ax",@progbits
	.align	128
        .global         _Z3tr1PfS_i
        .type           _Z3tr1PfS_i,@function
        .size           _Z3tr1PfS_i,(.L_x_5 - _Z3tr1PfS_i)
        .other          _Z3tr1PfS_i,@"STO_CUDA_ENTRY STV_DEFAULT"
_Z3tr1PfS_i:
.text._Z3tr1PfS_i:
[----:B------:R-:W-:Y:S01]  /*0000*/  LDC R1, c[0x0][0x37c] ;  /* 0x0000df00ff017b82 */ /* 0x000fe20000000800 */
[----:B------:R-:W0:Y:S01]  /*0010*/  S2R R0, SR_TID.X ;  /* 0x0000000000007919 */ /* 0x000e220000002100 */
[----:B------:R-:W0:Y:S01]  /*0020*/  LDCU UR4, c[0x0][0x360] ;  /* 0x00006c00ff0477ac */ /* 0x000e220008000800 */
[----:B------:R-:W0:Y:S01]  /*0030*/  S2R R3, SR_CTAID.X ;  /* 0x0000000000037919 */ /* 0x000e220000002500 */
[----:B------:R-:W1:Y:S01]  /*0040*/  LDCU UR5, c[0x0][0x364] ;  /* 0x00006c80ff0577ac */ /* 0x000e620008000800 */
[----:B------:R-:W1:Y:S01]  /*0050*/  S2R R7, SR_TID.Y ;  /* 0x0000000000077919 */ /* 0x000e620000002200 */
[----:B------:R-:W2:Y:S01]  /*0060*/  LDCU UR6, c[0x0][0x390] ;  /* 0x00007200ff0677ac */ /* 0x000ea20008000800 */
[----:B------:R-:W1:Y:S01]  /*0070*/  S2R R2, SR_CTAID.Y ;  /* 0x0000000000027919 */ /* 0x000e620000002600 */
[----:B0-----:R-:W-:Y:S02]  /*0080*/  IMAD R0, R3, UR4, R0 ;  /* 0x0000000403007c24 */ /* 0x001fe4000f8e0200 */
[----:B-1----:R-:W-:-:S05]  /*0090*/  IMAD R7, R2, UR5, R7 ;  /* 0x0000000502077c24 */ /* 0x002fca000f8e0207 */
[----:B------:R-:W-:-:S04]  /*00a0*/  VIMNMX R2, PT, PT, R0, R7, !PT ;  /* 0x0000000700027248 */ /* 0x000fc80007fe0100 */
[----:B--2---:R-:W-:-:S13]  /*00b0*/  ISETP.GE.AND P0, PT, R2, UR6, PT ;  /* 0x0000000602007c0c */ /* 0x004fda000bf06270 */
[----:B------:R-:W-:Y:S05]  /*00c0*/  @P0 EXIT ;  /* 0x000000000000094d */ /* 0x000fea0003800000 */
[----:B------:R-:W0:Y:S01]  /*00d0*/  LDC.64 R2, c[0x0][0x380] ;  /* 0x0000e000ff027b82 */ /* 0x000e220000000a00 */
[----:B------:R-:W1:Y:S01]  /*00e0*/  LDCU.64 UR4, c[0x0][0x358] ;  /* 0x00006b00ff0477ac */ /* 0x000e620008000a00 */
[----:B------:R-:W-:-:S04]  /*00f0*/  IMAD R5, R0, UR6, R7 ;  /* 0x0000000600057c24 */ /* 0x000fc8000f8e0207 */
[----:B0-----:R-:W-:Y:S02]  /*0100*/  IMAD.WIDE R2, R5, 0x4, R2 ;  /* 0x0000000405027825 */ /* 0x001fe400078e0202 */
[----:B------:R-:W0:Y:S04]  /*0110*/  LDC.64 R4, c[0x0][0x388] ;  /* 0x0000e200ff047b82 */ /* 0x000e280000000a00 */
[----:B-1----:R-:W2:Y:S01]  /*0120*/  LDG.E R3, desc[UR4][R2.64] ;  /* 0x0000000402037981 */ /* 0x002ea2000c1e1900 */
[----:B------:R-:W-:-:S04]  /*0130*/  IMAD R7, R7, UR6, R0 ;  /* 0x0000000607077c24 */ /* 0x000fc8000f8e0200 */
[----:B0-----:R-:W-:-:S05]  /*0140*/  IMAD.WIDE R4, R7, 0x4, R4 ;  /* 0x0000000407047825 */ /* 0x001fca00078e0204 */
[----:B--2---:R-:W-:Y:S01]  /*0150*/  STG.E desc[UR4][R4.64], R3 ;  /* 0x0000000304007986 */ /* 0x004fe2000c101904 */
[----:B------:R-:W-:Y:S05]  /*0160*/  EXIT ;  /* 0x000000000000794d */ /* 0x000fea0003800000 */
.L_x_2:
        /* <DEDUP_REMOVED lines=9> */
.L_x_5:


//--------------------- .nv.shared._Z3tr3PfS_i    --------------------------
	.section	.nv.shared._Z3tr3PfS_i,"aw",@nobits
	.sectionflags	@""
	.align	4
.nv.shared._Z3tr3PfS_i:
	.zero		5248


//--------------------- .nv.shared.reserved.0     --------------------------
	.section	.nv.shared.reserved.0,"aw",@nobits
	.weak		__nv_reservedSMEM_offset_0_alias
	.size		__nv_reservedSMEM_offset_0_alias, 0, 64
	.other		__nv_reservedSMEM_offset_0_alias,@"STO_CUDA_RESERVED_SHARED STV_DEFAULT"
__nv_reservedSMEM_offset_0_alias:
	.zero		0
	.zero		64


//--------------------- .nv.shared._Z3tr2PfS_i    --------------------------
	.section	.nv.shared._Z3tr2PfS_i,"aw",@nobits
	.sectionflags	@""
	.align	4
.nv.shared._Z3tr2PfS_i:
	.zero		5120


//--------------------- .nv.constant0._Z3tr3PfS_i --------------------------
	.section	.nv.constant0._Z3tr3PfS_i,"a",@progbits
	.sectionflags	@""
	.align	4
.nv.constant0._Z3tr3PfS_i:
	.zero		916


//--------------------- .nv.constant0._Z3tr2PfS_i --------------------------
	.section	.nv.constant0._Z3tr2PfS_i,"a",@progbits
	.sectionflags	@""
	.align	4
.nv.constant0._Z3tr2PfS_i:
	.zero		916


//--------------------- .nv.constant0._Z3tr1PfS_i --------------------------
	.section	.nv.constant0._Z3tr1PfS_i,"a",@progbits
	.sectionflags	@""
	.align	4
.nv.constant0._Z3tr1PfS_i:
	.zero		916


//--------------------- SYMBOLS --------------------------

	.type		.nv.reservedSmem.offset0,@object
	.size		.nv.reservedSmem.offset0,0x4
	.type		.nv.reservedSmem.cap,@object
	.size		.nv.reservedSmem.cap,0x4
